//
// Generated by NVIDIA NVVM Compiler
//
// Compiler Build ID: CL-36424714
// Cuda compilation tools, release 13.0, V13.0.88
// Based on NVVM 20.0.0
//

.version 9.0
.target sm_100
.address_size 64

	// .globl	_Z4blurPA1000_fS0_

.visible .entry _Z4blurPA1000_fS0_(
	.param .u64 .ptr .align 1 _Z4blurPA1000_fS0__param_0,
	.param .u64 .ptr .align 1 _Z4blurPA1000_fS0__param_1
)
{
	.reg .pred 	%p<2>;
	.reg .b32 	%r<7>;
	.reg .b32 	%f<37>;
	.reg .b64 	%rd<11>;

	ld.param.u64 	%rd3, [_Z4blurPA1000_fS0__param_0];
	ld.param.u64 	%rd4, [_Z4blurPA1000_fS0__param_1];
	cvta.to.global.u64 	%rd5, %rd4;
	cvta.to.global.u64 	%rd6, %rd3;
	mov.u32 	%r4, %tid.x;
	mov.u32 	%r5, %ctaid.x;
	mul.wide.u32 	%rd7, %r5, 4000;
	add.s64 	%rd8, %rd6, %rd7;
	mul.wide.u32 	%rd9, %r4, 4;
	add.s64 	%rd1, %rd8, %rd9;
	add.s64 	%rd10, %rd5, %rd7;
	add.s64 	%rd2, %rd10, %rd9;
	mov.b32 	%r6, 0;
$L__BB0_1:
	ld.global.f32 	%f1, [%rd1+4];
	ld.global.f32 	%f2, [%rd1+8004];
	add.f32 	%f3, %f1, %f2;
	ld.global.f32 	%f4, [%rd1+4000];
	add.f32 	%f5, %f3, %f4;
	ld.global.f32 	%f6, [%rd1+4008];
	add.f32 	%f7, %f5, %f6;
	mul.f32 	%f8, %f7, 0f3E800000;
	st.global.f32 	[%rd2], %f8;
	ld.global.f32 	%f9, [%rd1];
	st.global.f32 	[%rd2], %f9;
	st.global.f32 	[%rd1], %f8;
	ld.global.f32 	%f10, [%rd1+4];
	ld.global.f32 	%f11, [%rd1+8004];
	add.f32 	%f12, %f10, %f11;
	ld.global.f32 	%f13, [%rd1+4000];
	add.f32 	%f14, %f12, %f13;
	ld.global.f32 	%f15, [%rd1+4008];
	add.f32 	%f16, %f14, %f15;
	mul.f32 	%f17, %f16, 0f3E800000;
	st.global.f32 	[%rd2], %f17;
	ld.global.f32 	%f18, [%rd1];
	st.global.f32 	[%rd2], %f18;
	st.global.f32 	[%rd1], %f17;
	ld.global.f32 	%f19, [%rd1+4];
	ld.global.f32 	%f20, [%rd1+8004];
	add.f32 	%f21, %f19, %f20;
	ld.global.f32 	%f22, [%rd1+4000];
	add.f32 	%f23, %f21, %f22;
	ld.global.f32 	%f24, [%rd1+4008];
	add.f32 	%f25, %f23, %f24;
	mul.f32 	%f26, %f25, 0f3E800000;
	st.global.f32 	[%rd2], %f26;
	ld.global.f32 	%f27, [%rd1];
	st.global.f32 	[%rd2], %f27;
	st.global.f32 	[%rd1], %f26;
	ld.global.f32 	%f28, [%rd1+4];
	ld.global.f32 	%f29, [%rd1+8004];
	add.f32 	%f30, %f28, %f29;
	ld.global.f32 	%f31, [%rd1+4000];
	add.f32 	%f32, %f30, %f31;
	ld.global.f32 	%f33, [%rd1+4008];
	add.f32 	%f34, %f32, %f33;
	mul.f32 	%f35, %f34, 0f3E800000;
	st.global.f32 	[%rd2], %f35;
	ld.global.f32 	%f36, [%rd1];
	st.global.f32 	[%rd2], %f36;
	st.global.f32 	[%rd1], %f35;
	add.s32 	%r6, %r6, 4;
	setp.ne.s32 	%p1, %r6, 100;
	@%p1 bra 	$L__BB0_1;
	ret;

}


// ===== COMPILED SASS (sm_100) =====

	.target	sm_100

	.elftype	@"ET_EXEC"


//--------------------- .note.nv.tkinfo           --------------------------
	.section	.note.nv.tkinfo,"",@"SHT_NOTE"
	.sectionflags	@"SHF_NOTE_NV_TKINFO"
	.tkinfo
        /*0018*/ 	.word	0x00000002
        /*0030*/ 	.string	""
        /*0030*/ 	.string	"ptxas"
        /*0030*/ 	.string	"Cuda compilation tools, release 13.0, V13.0.88"
        /*0030*/ 	.string	"Build cuda_13.0.r13.0/compiler.36424714_0"
        /*0030*/ 	.string	"-arch sm_100 -m 64 "



//--------------------- .note.nv.cuinfo           --------------------------
	.section	.note.nv.cuinfo,"",@"SHT_NOTE"
	.sectionflags	@"SHF_NOTE_NV_CUINFO"
        /*0018*/ 	.short	0x0002
        /*001a*/ 	.short	0x0064
        /*001c*/ 	.short	0x0082
	.zero		2


//--------------------- .nv.info                  --------------------------
	.section	.nv.info,"",@"SHT_CUDA_INFO"
	.align	4


	//----- nvinfo : EIATTR_REGCOUNT
	.align		4
        /*0000*/ 	.byte	0x04, 0x2f
        /*0002*/ 	.short	(.L_1 - .L_0)
	.align		4
.L_0:
        /*0004*/ 	.word	index@(_Z4blurPA1000_fS0_)
        /*0008*/ 	.word	0x00000014


	//----- nvinfo : EIATTR_FRAME_SIZE
	.align		4
.L_1:
        /*000c*/ 	.byte	0x04, 0x11
        /*000e*/ 	.short	(.L_3 - .L_2)
	.align		4
.L_2:
        /*0010*/ 	.word	index@(_Z4blurPA1000_fS0_)
        /*0014*/ 	.word	0x00000000


	//----- nvinfo : EIATTR_MIN_STACK_SIZE
	.align		4
.L_3:
        /*0018*/ 	.byte	0x04, 0x12
        /*001a*/ 	.short	(.L_5 - .L_4)
	.align		4
.L_4:
        /*001c*/ 	.word	index@(_Z4blurPA1000_fS0_)
        /*0020*/ 	.word	0x00000000
.L_5:


//--------------------- .nv.compat                --------------------------
	.section	.nv.compat,"",@"SHT_CUDA_COMPAT_INFO"
	.align	4
        /*0000*/ 	.byte	0x02, 0x09, 0x00, 0x00, 0x02, 0x02, 0x01, 0x00, 0x02, 0x05, 0x05, 0x00, 0x03, 0x07, 0x01, 0x01
        /*0010*/ 	.byte	0x02, 0x03, 0x00, 0x00, 0x02, 0x06, 0x01, 0x00, 0x04, 0x0b, 0x08, 0x00, 0x09, 0x00, 0x00, 0x00
        /*0020*/ 	.byte	0x00, 0x00, 0x00, 0x00


//--------------------- .nv.info._Z4blurPA1000_fS0_ --------------------------
	.section	.nv.info._Z4blurPA1000_fS0_,"",@"SHT_CUDA_INFO"
	.sectionflags	@""
	.align	4


	//----- nvinfo : EIATTR_CUDA_API_VERSION
	.align		4
        /*0000*/ 	.byte	0x04, 0x37
        /*0002*/ 	.short	(.L_7 - .L_6)
.L_6:
        /*0004*/ 	.word	0x00000082


	//----- nvinfo : EIATTR_KPARAM_INFO
	.align		4
.L_7:
        /*0008*/ 	.byte	0x04, 0x17
        /*000a*/ 	.short	(.L_9 - .L_8)
.L_8:
        /*000c*/ 	.word	0x00000000
        /*0010*/ 	.short	0x0001
        /*0012*/ 	.short	0x0008
        /*0014*/ 	.byte	0x00, 0xf5, 0x21, 0x00


	//----- nvinfo : EIATTR_KPARAM_INFO
	.align		4
.L_9:
        /*0018*/ 	.byte	0x04, 0x17
        /*001a*/ 	.short	(.L_11 - .L_10)
.L_10:
        /*001c*/ 	.word	0x00000000
        /*0020*/ 	.short	0x0000
        /*0022*/ 	.short	0x0000
        /*0024*/ 	.byte	0x00, 0xf5, 0x21, 0x00


	//----- nvinfo : EIATTR_SPARSE_MMA_MASK
	.align		4
.L_11:
        /*0028*/ 	.byte	0x03, 0x50
        /*002a*/ 	.short	0x0000


	//----- nvinfo : EIATTR_MAXREG_COUNT
	.align		4
        /*002c*/ 	.byte	0x03, 0x1b
        /*002e*/ 	.short	0x00ff


	//----- nvinfo : EIATTR_MERCURY_ISA_VERSION
	.align		4
        /*0030*/ 	.byte	0x03, 0x5f
        /*0032*/ 	.short	0x0101


	//----- nvinfo : EIATTR_VRC_CTA_INIT_COUNT
	.align		4
        /*0034*/ 	.byte	0x02, 0x4a
	.zero		1
	.zero		1


	//----- nvinfo : EIATTR_EXIT_INSTR_OFFSETS
	.align		4
        /*0038*/ 	.byte	0x04, 0x1c
        /*003a*/ 	.short	(.L_13 - .L_12)


	//   ....[0]....
.L_12:
        /*003c*/ 	.word	0x00000fe0


	//----- nvinfo : EIATTR_CBANK_PARAM_SIZE
	.align		4
.L_13:
        /*0040*/ 	.byte	0x03, 0x19
        /*0042*/ 	.short	0x0010


	//----- nvinfo : EIATTR_PARAM_CBANK
	.align		4
        /*0044*/ 	.byte	0x04, 0x0a
        /*0046*/ 	.short	(.L_15 - .L_14)
	.align		4
.L_14:
        /*0048*/ 	.word	index@(.nv.constant0._Z4blurPA1000_fS0_)
        /*004c*/ 	.short	0x0380
        /*004e*/ 	.short	0x0010


	//----- nvinfo : EIATTR_SW_WAR
	.align		4
.L_15:
        /*0050*/ 	.byte	0x04, 0x36
        /*0052*/ 	.short	(.L_17 - .L_16)
.L_16:
        /*0054*/ 	.word	0x00000008
.L_17:


//--------------------- .nv.callgraph             --------------------------
	.section	.nv.callgraph,"",@"SHT_CUDA_CALLGRAPH"
	.align	4
	.sectionentsize	8
	.align		4
        /*0000*/ 	.word	0x00000000
	.align		4
        /*0004*/ 	.word	0xffffffff
	.align		4
        /*0008*/ 	.word	0x00000000
	.align		4
        /*000c*/ 	.word	0xfffffffe
	.align		4
        /*0010*/ 	.word	0x00000000
	.align		4
        /*0014*/ 	.word	0xfffffffd
	.align		4
        /*0018*/ 	.word	0x00000000
	.align		4
        /*001c*/ 	.word	0xfffffffc


//--------------------- .text._Z4blurPA1000_fS0_  --------------------------
	.section	.text._Z4blurPA1000_fS0_,"ax",@progbits
	.align	128
        .global         _Z4blurPA1000_fS0_
        .type           _Z4blurPA1000_fS0_,@function
        .size           _Z4blurPA1000_fS0_,(.L_x_2 - _Z4blurPA1000_fS0_)
        .other          _Z4blurPA1000_fS0_,@"STO_CUDA_ENTRY STV_DEFAULT"
_Z4blurPA1000_fS0_:
.text._Z4blurPA1000_fS0_:
[----:B------:R-:W-:Y:S01]  /*0000*/  LDC R1, c[0x0][0x37c] ;  /* 0x0000df00ff017b82 */ /* 0x000fe20000000800 */
[----:B------:R-:W0:Y:S07]  /*0010*/  S2R R9, SR_CTAID.X ;  /* 0x0000000000097919 */ /* 0x000e2e0000002500 */
[----:B------:R-:W0:Y:S01]  /*0020*/  LDC.64 R2, c[0x0][0x380] ;  /* 0x0000e000ff027b82 */ /* 0x000e220000000a00 */
[----:B------:R-:W1:Y:S01]  /*0030*/  LDCU.64 UR6, c[0x0][0x358] ;  /* 0x00006b00ff0677ac */ /* 0x000e620008000a00 */
[----:B------:R-:W2:Y:S01]  /*0040*/  S2R R7, SR_TID.X ;  /* 0x0000000000077919 */ /* 0x000ea20000002100 */
[----:B------:R-:W-:-:S05]  /*0050*/  UMOV UR4, URZ ;  /* 0x000000ff00047c82 */ /* 0x000fca0008000000 */
[----:B------:R-:W3:Y:S01]  /*0060*/  LDC.64 R4, c[0x0][0x388] ;  /* 0x0000e200ff047b82 */ /* 0x000ee20000000a00 */
[----:B0-----:R-:W-:-:S04]  /*0070*/  IMAD.WIDE.U32 R2, R9, 0xfa0, R2 ;  /* 0x00000fa009027825 */ /* 0x001fc800078e0002 */
[----:B---3--:R-:W-:-:S04]  /*0080*/  IMAD.WIDE.U32 R4, R9, 0xfa0, R4 ;  /* 0x00000fa009047825 */ /* 0x008fc800078e0004 */
[----:B--2---:R-:W-:-:S04]  /*0090*/  IMAD.WIDE.U32 R2, R7, 0x4, R2 ;  /* 0x0000000407027825 */ /* 0x004fc800078e0002 */
[----:B-1----:R-:W-:-:S07]  /*00a0*/  IMAD.WIDE.U32 R4, R7, 0x4, R4 ;  /* 0x0000000407047825 */ /* 0x002fce00078e0004 */
.L_x_0:
[----:B------:R-:W2:Y:S04]  /*00b0*/  LDG.E R0, desc[UR6][R2.64+0x4] ;  /* 0x0000040602007981 */ /* 0x000ea8000c1e1900 */
[----:B-1----:R-:W2:Y:S04]  /*00c0*/  LDG.E R7, desc[UR6][R2.64+0x1f44] ;  /* 0x001f440602077981 */ /* 0x002ea8000c1e1900 */
[----:B------:R-:W3:Y:S04]  /*00d0*/  LDG.E R9, desc[UR6][R2.64+0xfa0] ;  /* 0x000fa00602097981 */ /* 0x000ee8000c1e1900 */
[----:B------:R-:W4:Y:S01]  /*00e0*/  LDG.E R11, desc[UR6][R2.64+0xfa8] ;  /* 0x000fa806020b7981 */ /* 0x000f22000c1e1900 */
[----:B--2---:R-:W-:-:S04]  /*00f0*/  FADD R0, R0, R7 ;  /* 0x0000000700007221 */ /* 0x004fc80000000000 */
[----:B---3--:R-:W-:-:S04]  /*0100*/  FADD R0, R0, R9 ;  /* 0x0000000900007221 */ /* 0x008fc80000000000 */
[----:B----4-:R-:W-:-:S04]  /*0110*/  FADD R0, R0, R11 ;  /* 0x0000000b00007221 */ /* 0x010fc80000000000 */
[----:B------:R-:W-:-:S05]  /*0120*/  FMUL R7, R0, 0.25 ;  /* 0x3e80000000077820 */ /* 0x000fca0000400000 */
[----:B------:R-:W-:Y:S04]  /*0130*/  STG.E desc[UR6][R4.64], R7 ;  /* 0x0000000704007986 */ /* 0x000fe8000c101906 */
[----:B------:R-:W2:Y:S04]  /*0140*/  LDG.E R9, desc[UR6][R2.64] ;  /* 0x0000000602097981 */ /* 0x000ea8000c1e1900 */
[----:B--2---:R0:W-:Y:S04]  /*0150*/  STG.E desc[UR6][R4.64], R9 ;  /* 0x0000000904007986 */ /* 0x0041e8000c101906 */
[----:B------:R-:W2:Y:S04]  /*0160*/  LDG.E R0, desc[UR6][R2.64+0x4] ;  /* 0x0000040602007981 */ /* 0x000ea8000c1e1900 */
[----:B------:R-:W2:Y:S04]  /*0170*/  LDG.E R11, desc[UR6][R2.64+0x1f44] ;  /* 0x001f4406020b7981 */ /* 0x000ea8000c1e1900 */
[----:B------:R-:W3:Y:S04]  /*0180*/  LDG.E R13, desc[UR6][R2.64+0xfa0] ;  /* 0x000fa006020d7981 */ /* 0x000ee8000c1e1900 */
[----:B------:R-:W4:Y:S04]  /*0190*/  LDG.E R15, desc[UR6][R2.64+0xfa8] ;  /* 0x000fa806020f7981 */ /* 0x000f28000c1e1900 */
[----:B------:R1:W-:Y:S01]  /*01a0*/  STG.E desc[UR6][R2.64], R7 ;  /* 0x0000000702007986 */ /* 0x0003e2000c101906 */
[----:B--2---:R-:W-:-:S04]  /*01b0*/  FADD R0, R0, R11 ;  /* 0x0000000b00007221 */ /* 0x004fc80000000000 */
[----:B---3--:R-:W-:-:S04]  /*01c0*/  FADD R0, R0, R13 ;  /* 0x0000000d00007221 */ /* 0x008fc80000000000 */
[----:B----4-:R-:W-:-:S04]  /*01d0*/  FADD R0, R0, R15 ;  /* 0x0000000f00007221 */ /* 0x010fc80000000000 */
[----:B------:R-:W-:-:S05]  /*01e0*/  FMUL R11, R0, 0.25 ;  /* 0x3e800000000b7820 */ /* 0x000fca0000400000 */
[----:B------:R-:W-:Y:S04]  /*01f0*/  STG.E desc[UR6][R4.64], R11 ;  /* 0x0000000b04007986 */ /* 0x000fe8000c101906 */
[----:B0-----:R-:W2:Y:S04]  /*0200*/  LDG.E R9, desc[UR6][R2.64] ;  /* 0x0000000602097981 */ /* 0x001ea8000c1e1900 */
        /* <DEDUP_REMOVED lines=9> */
[----:B-1----:R-:W-:-:S05]  /*02a0*/  FMUL R7, R0, 0.25 ;  /* 0x3e80000000077820 */ /* 0x002fca0000400000 */
        /* <DEDUP_REMOVED lines=11> */
[----:B-----5:R-:W-:-:S05]  /*0360*/  FMUL R11, R0, 0.25 ;  /* 0x3e800000000b7820 */ /* 0x020fca0000400000 */
        /* <DEDUP_REMOVED lines=127> */
[----:B------:R-:W-:Y:S01]  /*0b60*/  STG.E desc[UR6][R2.64], R11 ;  /* 0x0000000b02007986 */ /* 0x000fe2000c101906 */
[----:B--2---:R-:W-:-:S04]  /*0b70*/  FADD R0, R0, R13 ;  /* 0x0000000d00007221 */ /* 0x004fc80000000000 */
[----:B---3--:R-:W-:-:S04]  /*0b80*/  FADD R0, R0, R15 ;  /* 0x0000000f00007221 */ /* 0x008fc80000000000 */
[----:B----4-:R-:W-:-:S04]  /*0b90*/  FADD R0, R0, R17 ;  /* 0x0000001100007221 */ /* 0x010fc80000000000 */
[----:B------:R-:W-:-:S05]  /*0ba0*/  FMUL R13, R0, 0.25 ;  /* 0x3e800000000d7820 */ /* 0x000fca0000400000 */
[----:B------:R-:W-:Y:S04]  /*0bb0*/  STG.E desc[UR6][R4.64], R13 ;  /* 0x0000000d04007986 */ /* 0x000fe8000c101906 */
[----:B-1----:R-:W2:Y:S04]  /*0bc0*/  LDG.E R7, desc[UR6][R2.64] ;  /* 0x0000000602077981 */ /* 0x002ea8000c1e1900 */
[----:B--2---:R1:W-:Y:S04]  /*0bd0*/  STG.E desc[UR6][R4.64], R7 ;  /* 0x0000000704007986 */ /* 0x0043e8000c101906 */
[----:B------:R-:W2:Y:S04]  /*0be0*/  LDG.E R0, desc[UR6][R2.64+0x4] ;  /* 0x0000040602007981 */ /* 0x000ea8000c1e1900 */
[----:B0-----:R-:W2:Y:S04]  /*0bf0*/  LDG.E R9, desc[UR6][R2.64+0x1f44] ;  /* 0x001f440602097981 */ /* 0x001ea8000c1e1900 */
        /* <DEDUP_REMOVED lines=8> */
[----:B------:R-:W2:Y:S04]  /*0c80*/  LDG.E R15, desc[UR6][R2.64] ;  /* 0x00000006020f7981 */ /* 0x000ea8000c1e1900 */
[----:B--2---:R2:W-:Y:S04]  /*0c90*/  STG.E desc[UR6][R4.64], R15 ;  /* 0x0000000f04007986 */ /* 0x0045e8000c101906 */
[----:B------:R-:W3:Y:S04]  /*0ca0*/  LDG.E R0, desc[UR6][R2.64+0x4] ;  /* 0x0000040602007981 */ /* 0x000ee8000c1e1900 */
[----:B-1----:R-:W3:Y:S04]  /*0cb0*/  LDG.E R7, desc[UR6][R2.64+0x1f44] ;  /* 0x001f440602077981 */ /* 0x002ee8000c1e1900 */
[----:B------:R-:W4:Y:S04]  /*0cc0*/  LDG.E R9, desc[UR6][R2.64+0xfa0] ;  /* 0x000fa00602097981 */ /* 0x000f28000c1e1900 */
[----:B------:R-:W5:Y:S04]  /*0cd0*/  LDG.E R11, desc[UR6][R2.64+0xfa8] ;  /* 0x000fa806020b7981 */ /* 0x000f68000c1e1900 */
[----:B------:R-:W-:Y:S01]  /*0ce0*/  STG.E desc[UR6][R2.64], R17 ;  /* 0x0000001102007986 */ /* 0x000fe2000c101906 */
[----:B---3--:R-:W-:-:S04]  /*0cf0*/  FADD R0, R0, R7 ;  /* 0x0000000700007221 */ /* 0x008fc80000000000 */
[----:B----4-:R-:W-:-:S04]  /*0d00*/  FADD R0, R0, R9 ;  /* 0x0000000900007221 */ /* 0x010fc80000000000 */
[----:B-----5:R-:W-:-:S04]  /*0d10*/  FADD R0, R0, R11 ;  /* 0x0000000b00007221 */ /* 0x020fc80000000000 */
[----:B------:R-:W-:-:S05]  /*0d20*/  FMUL R7, R0, 0.25 ;  /* 0x3e80000000077820 */ /* 0x000fca0000400000 */
[----:B------:R-:W-:Y:S04]  /*0d30*/  STG.E desc[UR6][R4.64], R7 ;  /* 0x0000000704007986 */ /* 0x000fe8000c101906 */
[----:B------:R-:W3:Y:S04]  /*0d40*/  LDG.E R9, desc[UR6][R2.64] ;  /* 0x0000000602097981 */ /* 0x000ee8000c1e1900 */
[----:B---3--:R1:W-:Y:S04]  /*0d50*/  STG.E desc[UR6][R4.64], R9 ;  /* 0x0000000904007986 */ /* 0x0083e8000c101906 */
[----:B------:R-:W3:Y:S04]  /*0d60*/  LDG.E R0, desc[UR6][R2.64+0x4] ;  /* 0x0000040602007981 */ /* 0x000ee8000c1e1900 */
[----:B------:R-:W3:Y:S04]  /*0d70*/  LDG.E R11, desc[UR6][R2.64+0x1f44] ;  /* 0x001f4406020b7981 */ /* 0x000ee8000c1e1900 */
[----:B0-----:R-:W4:Y:S04]  /*0d80*/  LDG.E R13, desc[UR6][R2.64+0xfa0] ;  /* 0x000fa006020d7981 */ /* 0x001f28000c1e1900 */
[----:B--2---:R-:W2:Y:S04]  /*0d90*/  LDG.E R15, desc[UR6][R2.64+0xfa8] ;  /* 0x000fa806020f7981 */ /* 0x004ea8000c1e1900 */
[----:B------:R0:W-:Y:S01]  /*0da0*/  STG.E desc[UR6][R2.64], R7 ;  /* 0x0000000702007986 */ /* 0x0001e2000c101906 */
[----:B---3--:R-:W-:-:S04]  /*0db0*/  FADD R0, R0, R11 ;  /* 0x0000000b00007221 */ /* 0x008fc80000000000 */
[----:B----4-:R-:W-:-:S04]  /*0dc0*/  FADD R0, R0, R13 ;  /* 0x0000000d00007221 */ /* 0x010fc80000000000 */
[----:B--2---:R-:W-:-:S04]  /*0dd0*/  FADD R0, R0, R15 ;  /* 0x0000000f00007221 */ /* 0x004fc80000000000 */
[----:B------:R-:W-:-:S05]  /*0de0*/  FMUL R11, R0, 0.25 ;  /* 0x3e800000000b7820 */ /* 0x000fca0000400000 */
[----:B------:R-:W-:Y:S04]  /*0df0*/  STG.E desc[UR6][R4.64], R11 ;  /* 0x0000000b04007986 */ /* 0x000fe8000c101906 */
[----:B-1----:R-:W2:Y:S04]  /*0e00*/  LDG.E R9, desc[UR6][R2.64] ;  /* 0x0000000602097981 */ /* 0x002ea8000c1e1900 */
        /* <DEDUP_REMOVED lines=9> */
[----:B0-----:R-:W-:-:S05]  /*0ea0*/  FMUL R7, R0, 0.25 ;  /* 0x3e80000000077820 */ /* 0x001fca0000400000 */
        /* <DEDUP_REMOVED lines=12> */
[----:B------:R1:W-:Y:S04]  /*0f70*/  STG.E desc[UR6][R4.64], R11 ;  /* 0x0000000b04007986 */ /* 0x0003e8000c101906 */
[----:B0-----:R-:W2:Y:S01]  /*0f80*/  LDG.E R9, desc[UR6][R2.64] ;  /* 0x0000000602097981 */ /* 0x001ea2000c1e1900 */
[----:B------:R-:W-:-:S04]  /*0f90*/  UIADD3 UR4, UPT, UPT, UR4, 0x14, URZ ;  /* 0x0000001404047890 */ /* 0x000fc8000fffe0ff */
[----:B------:R-:W-:Y:S01]  /*0fa0*/  UISETP.NE.AND UP0, UPT, UR4, 0x64, UPT ;  /* 0x000000640400788c */ /* 0x000fe2000bf05270 */
[----:B--2---:R1:W-:Y:S04]  /*0fb0*/  STG.E desc[UR6][R4.64], R9 ;  /* 0x0000000904007986 */ /* 0x0043e8000c101906 */
[----:B------:R1:W-:Y:S04]  /*0fc0*/  STG.E desc[UR6][R2.64], R11 ;  /* 0x0000000b02007986 */ /* 0x0003e8000c101906 */
[----:B------:R-:W-:Y:S05]  /*0fd0*/  BRA.U UP0, `(.L_x_0) ;  /* 0xfffffff100347547 */ /* 0x000fea000b83ffff */
[----:B------:R-:W-:Y:S05]  /*0fe0*/  EXIT ;  /* 0x000000000000794d */ /* 0x000fea0003800000 */
.L_x_1:
[----:B------:R-:W-:-:S00]  /*0ff0*/  BRA `(.L_x_1) ;  /* 0xfffffffc00fc7947 */ /* 0x000fc0000383ffff */
[----:B------:R-:W-:-:S00]  /*1000*/  NOP ;  /* 0x0000000000007918 */ /* 0x000fc00000000000 */
[----:B------:R-:W-:-:S00]  /*1010*/  NOP ;  /* 0x0000000000007918 */ /* 0x000fc00000000000 */
[----:B------:R-:W-:-:S00]  /*1020*/  NOP ;  /* 0x0000000000007918 */ /* 0x000fc00000000000 */
[----:B------:R-:W-:-:S00]  /*1030*/  NOP ;  /* 0x0000000000007918 */ /* 0x000fc00000000000 */
[----:B------:R-:W-:-:S00]  /*1040*/  NOP ;  /* 0x0000000000007918 */ /* 0x000fc00000000000 */
[----:B------:R-:W-:-:S00]  /*1050*/  NOP ;  /* 0x0000000000007918 */ /* 0x000fc00000000000 */
[----:B------:R-:W-:-:S00]  /*1060*/  NOP ;  /* 0x0000000000007918 */ /* 0x000fc00000000000 */
[----:B------:R-:W-:-:S00]  /*1070*/  NOP ;  /* 0x0000000000007918 */ /* 0x000fc00000000000 */
.L_x_2:


//--------------------- .nv.shared.reserved.0     --------------------------
	.section	.nv.shared.reserved.0,"aw",@nobits
	.weak		__nv_reservedSMEM_offset_0_alias
	.size		__nv_reservedSMEM_offset_0_alias, 0, 64
	.other		__nv_reservedSMEM_offset_0_alias,@"STO_CUDA_RESERVED_SHARED STV_DEFAULT"
__nv_reservedSMEM_offset_0_alias:
	.zero		0
	.zero		64


//--------------------- .nv.constant0._Z4blurPA1000_fS0_ --------------------------
	.section	.nv.constant0._Z4blurPA1000_fS0_,"a",@progbits
	.sectionflags	@""
	.align	4
.nv.constant0._Z4blurPA1000_fS0_:
	.zero		912


//--------------------- SYMBOLS --------------------------

	.type		.nv.reservedSmem.offset0,@object
	.size		.nv.reservedSmem.offset0,0x4
